	.headerflags	@"EF_CUDA_TEXMODE_UNIFIED EF_CUDA_64BIT_ADDRESS EF_CUDA_ACCELERATORS EF_CUDA_SM90 EF_CUDA_VIRTUAL_SM(EF_CUDA_SM90)"
	.elftype	@"ET_EXEC"


//--------------------- .nv.info                  --------------------------
	.section	.nv.info,"",@"SHT_CUDA_INFO"
	.align	4


	//----- nvinfo : EIATTR_REGCOUNT
	.align		4
        /*0000*/ 	.byte	0x04, 0x2f
        /*0002*/ 	.short	(.L_5 - .L_4)
	.align		4
.L_4:
        /*0004*/ 	.word	index@(triton_poi_fused__log_softmax_gather_1)
        /*0008*/ 	.word	0x0000001b


	//----- nvinfo : EIATTR_MIN_STACK_SIZE
	.align		4
.L_5:
        /*000c*/ 	.byte	0x04, 0x12
        /*000e*/ 	.short	(.L_7 - .L_6)
	.align		4
.L_6:
        /*0010*/ 	.word	index@(triton_poi_fused__log_softmax_gather_1)
        /*0014*/ 	.word	0x00000000


	//----- nvinfo : EIATTR_FRAME_SIZE
	.align		4
.L_7:
        /*0018*/ 	.byte	0x04, 0x11
        /*001a*/ 	.short	(.L_9 - .L_8)
	.align		4
.L_8:
        /*001c*/ 	.word	index@(triton_poi_fused__log_softmax_gather_1)
        /*0020*/ 	.word	0x00000000


	//----- nvinfo : EIATTR_MIN_STACK_SIZE
	.align		4
.L_9:
        /*0024*/ 	.byte	0x04, 0x12
        /*0026*/ 	.short	(.L_11 - .L_10)
	.align		4
.L_10:
        /*0028*/ 	.word	index@(triton_poi_fused__log_softmax_gather_1)
        /*002c*/ 	.word	0x00000000
.L_11:


//--------------------- .nv.info.triton_poi_fused__log_softmax_gather_1 --------------------------
	.section	.nv.info.triton_poi_fused__log_softmax_gather_1,"",@"SHT_CUDA_INFO"
	.sectionflags	@""
	.align	4


	//----- nvinfo : EIATTR_CUDA_API_VERSION
	.align		4
        /*0000*/ 	.byte	0x04, 0x37
        /*0002*/ 	.short	(.L_13 - .L_12)
.L_12:
        /*0004*/ 	.word	0x0000007c


	//----- nvinfo : EIATTR_KPARAM_INFO
	.align		4
.L_13:
        /*0008*/ 	.byte	0x04, 0x17
        /*000a*/ 	.short	(.L_15 - .L_14)
.L_14:
        /*000c*/ 	.word	0x00000000
        /*0010*/ 	.short	0x0003
        /*0012*/ 	.short	0x0018
        /*0014*/ 	.byte	0x00, 0xf0, 0x11, 0x00


	//----- nvinfo : EIATTR_KPARAM_INFO
	.align		4
.L_15:
        /*0018*/ 	.byte	0x04, 0x17
        /*001a*/ 	.short	(.L_17 - .L_16)
.L_16:
        /*001c*/ 	.word	0x00000000
        /*0020*/ 	.short	0x0002
        /*0022*/ 	.short	0x0010
        /*0024*/ 	.byte	0x00, 0xf4, 0x21, 0x00


	//----- nvinfo : EIATTR_KPARAM_INFO
	.align		4
.L_17:
        /*0028*/ 	.byte	0x04, 0x17
        /*002a*/ 	.short	(.L_19 - .L_18)
.L_18:
        /*002c*/ 	.word	0x00000000
        /*0030*/ 	.short	0x0001
        /*0032*/ 	.short	0x0008
        /*0034*/ 	.byte	0x00, 0xf4, 0x21, 0x00


	//----- nvinfo : EIATTR_KPARAM_INFO
	.align		4
.L_19:
        /*0038*/ 	.byte	0x04, 0x17
        /*003a*/ 	.short	(.L_21 - .L_20)
.L_20:
        /*003c*/ 	.word	0x00000000
        /*0040*/ 	.short	0x0000
        /*0042*/ 	.short	0x0000
        /*0044*/ 	.byte	0x00, 0xf4, 0x21, 0x00


	//----- nvinfo : EIATTR_SPARSE_MMA_MASK
	.align		4
.L_21:
        /*0048*/ 	.byte	0x03, 0x50
        /*004a*/ 	.short	0x0000


	//----- nvinfo : EIATTR_MAXREG_COUNT
	.align		4
        /*004c*/ 	.byte	0x03, 0x1b
        /*004e*/ 	.short	0x00ff


	//----- nvinfo : EIATTR_EXTERNS
	.align		4
        /*0050*/ 	.byte	0x04, 0x0f
        /*0052*/ 	.short	(.L_23 - .L_22)


	//   ....[0]....
	.align		4
.L_22:
        /*0054*/ 	.word	index@(__assertfail)


	//----- nvinfo : EIATTR_SYSCALL_OFFSETS
	.align		4
.L_23:
        /*0058*/ 	.byte	0x04, 0x46
        /*005a*/ 	.short	(.L_25 - .L_24)


	//   ....[0]....
.L_24:
        /*005c*/ 	.word	0x00000300


	//----- nvinfo : EIATTR_EXIT_INSTR_OFFSETS
	.align		4
.L_25:
        /*0060*/ 	.byte	0x04, 0x1c
        /*0062*/ 	.short	(.L_27 - .L_26)


	//   ....[0]....
.L_26:
        /*0064*/ 	.word	0x00000740


	//   ....[1]....
        /*0068*/ 	.word	0x00000760


	//----- nvinfo : EIATTR_REQNTID
	.align		4
.L_27:
        /*006c*/ 	.byte	0x04, 0x10
        /*006e*/ 	.short	(.L_29 - .L_28)
.L_28:
        /*0070*/ 	.word	0x00000020
        /*0074*/ 	.word	0x00000001
        /*0078*/ 	.word	0x00000001


	//----- nvinfo : EIATTR_CRS_STACK_SIZE
	.align		4
.L_29:
        /*007c*/ 	.byte	0x04, 0x1e
        /*007e*/ 	.short	(.L_31 - .L_30)
.L_30:
        /*0080*/ 	.word	0x00000000


	//----- nvinfo : EIATTR_CBANK_PARAM_SIZE
	.align		4
.L_31:
        /*0084*/ 	.byte	0x03, 0x19
        /*0086*/ 	.short	0x001c


	//----- nvinfo : EIATTR_PARAM_CBANK
	.align		4
        /*0088*/ 	.byte	0x04, 0x0a
        /*008a*/ 	.short	(.L_33 - .L_32)
	.align		4
.L_32:
        /*008c*/ 	.word	index@(.nv.constant0.triton_poi_fused__log_softmax_gather_1)
        /*0090*/ 	.short	0x0210
        /*0092*/ 	.short	0x001c


	//----- nvinfo : EIATTR_SW_WAR
	.align		4
.L_33:
        /*0094*/ 	.byte	0x04, 0x36
        /*0096*/ 	.short	(.L_35 - .L_34)
.L_34:
        /*0098*/ 	.word	0x00000008
.L_35:


//--------------------- .nv.callgraph             --------------------------
	.section	.nv.callgraph,"",@"SHT_CUDA_CALLGRAPH"
	.align	4
	.sectionentsize	8
	.align		4
        /*0000*/ 	.word	0x00000000
	.align		4
        /*0004*/ 	.word	0xffffffff
	.align		4
        /*0008*/ 	.word	index@(triton_poi_fused__log_softmax_gather_1)
	.align		4
        /*000c*/ 	.word	index@(__assertfail)
	.align		4
        /*0010*/ 	.word	0x00000000
	.align		4
        /*0014*/ 	.word	0xfffffffe
	.align		4
        /*0018*/ 	.word	0x00000000
	.align		4
        /*001c*/ 	.word	0xfffffffd
	.align		4
        /*0020*/ 	.word	0x00000000
	.align		4
        /*0024*/ 	.word	0xfffffffc


//--------------------- .nv.constant4             --------------------------
	.section	.nv.constant4,"a",@progbits
	.align	8
	.align		8
.nv.constant4:
        /*0000*/ 	.dword	__assertfail
	.align		8
        /*0008*/ 	.dword	assertFunc_0
	.align		8
        /*0010*/ 	.dword	assertFile_0
	.align		8
        /*0018*/ 	.dword	assertMessage_0
	.align		8
        /*0020*/ 	.dword	_$_str


//--------------------- .text.triton_poi_fused__log_softmax_gather_1 --------------------------
	.section	.text.triton_poi_fused__log_softmax_gather_1,"ax",@progbits
	.sectionflags	@"SHF_BARRIERS=1"
	.align	128
        .global         triton_poi_fused__log_softmax_gather_1
        .type           triton_poi_fused__log_softmax_gather_1,@function
        .size           triton_poi_fused__log_softmax_gather_1,(.L_x_2 - triton_poi_fused__log_softmax_gather_1)
        .other          triton_poi_fused__log_softmax_gather_1,@"STO_CUDA_ENTRY STV_DEFAULT"
triton_poi_fused__log_softmax_gather_1:
.text.triton_poi_fused__log_softmax_gather_1:
[----:B------:R-:W0:Y:S02]  /*0000*/  LDC R1, c[0x0][0x28] ;  /* 0x00000a00ff017b82 */ /* 0x000e240000000800 */
[----:B------:R-:W1:Y:S01]  /*0010*/  S2R R22, SR_TID.X ;  /* 0x0000000000167919 */ /* 0x000e620000002100 */
[----:B------:R-:W2:Y:S01]  /*0020*/  LDC.64 R2, c[0x0][0x210] ;  /* 0x00008400ff027b82 */ /* 0x000ea20000000a00 */
[----:B------:R-:W-:Y:S01]  /*0030*/  CS2R R4, SRZ ;  /* 0x0000000000047805 */ /* 0x000fe2000001ff00 */
[----:B------:R-:W-:Y:S01]  /*0040*/  ULDC.64 UR4, c[0x0][0x208] ;  /* 0x0000820000047ab9 */ /* 0x000fe20000000a00 */
[----:B------:R-:W3:Y:S05]  /*0050*/  S2R R0, SR_CTAID.X ;  /* 0x0000000000007919 */ /* 0x000eea0000002500 */
[----:B------:R-:W4:Y:S01]  /*0060*/  LDC.64 R6, c[0x0][0x218] ;  /* 0x00008600ff067b82 */ /* 0x000f220000000a00 */
[----:B-1----:R-:W-:-:S04]  /*0070*/  LOP3.LUT R9, R22, 0x3, RZ, 0xc0, !PT ;  /* 0x0000000316097812 */ /* 0x002fc800078ec0ff */
[----:B---3--:R-:W-:-:S04]  /*0080*/  LEA R9, R0, R9, 0x2 ;  /* 0x0000000900097211 */ /* 0x008fc800078e10ff */
[C---:B------:R-:W-:Y:S01]  /*0090*/  ISETP.GE.AND P1, PT, R9.reuse, 0x4, PT ;  /* 0x000000040900780c */ /* 0x040fe20003f26270 */
[----:B--2---:R-:W-:-:S12]  /*00a0*/  IMAD.WIDE R2, R9, 0x8, R2 ;  /* 0x0000000809027825 */ /* 0x004fd800078e0202 */
[----:B------:R-:W2:Y:S01]  /*00b0*/  @!P1 LDG.E.64 R4, desc[UR4][R2.64] ;  /* 0x0000000402049981 */ /* 0x000ea2000c1e1b00 */
[----:B------:R-:W-:Y:S01]  /*00c0*/  IADD3 R13, R9, 0x80, RZ ;  /* 0x00000080090d7810 */ /* 0x000fe20007ffe0ff */
[C---:B------:R-:W-:Y:S01]  /*00d0*/  VIADD R11, R9.reuse, 0x40 ;  /* 0x00000040090b7836 */ /* 0x040fe20000000000 */
[----:B------:R-:W-:Y:S01]  /*00e0*/  CS2R R16, SRZ ;  /* 0x0000000000107805 */ /* 0x000fe2000001ff00 */
[----:B------:R-:W-:Y:S01]  /*00f0*/  VIADD R15, R9, 0xc0 ;  /* 0x000000c0090f7836 */ /* 0x000fe20000000000 */
[----:B------:R-:W-:Y:S01]  /*0100*/  CS2R R18, SRZ ;  /* 0x0000000000127805 */ /* 0x000fe2000001ff00 */
[----:B----4-:R-:W-:-:S04]  /*0110*/  IMAD.WIDE R10, R11, 0x4, R6 ;  /* 0x000000040b0a7825 */ /* 0x010fc800078e0206 */
[--C-:B------:R-:W-:Y:S01]  /*0120*/  IMAD.WIDE R12, R13, 0x4, R6.reuse ;  /* 0x000000040d0c7825 */ /* 0x100fe200078e0206 */
[----:B------:R1:W5:Y:S03]  /*0130*/  @!P1 LDG.E R17, desc[UR4][R10.64] ;  /* 0x000000040a119981 */ /* 0x000366000c1e1900 */
[--C-:B------:R-:W-:Y:S01]  /*0140*/  IMAD.WIDE R14, R15, 0x4, R6.reuse ;  /* 0x000000040f0e7825 */ /* 0x100fe200078e0206 */
[----:B------:R1:W5:Y:S03]  /*0150*/  @!P1 LDG.E R18, desc[UR4][R12.64] ;  /* 0x000000040c129981 */ /* 0x000366000c1e1900 */
[----:B------:R-:W-:Y:S01]  /*0160*/  IMAD.WIDE R6, R9, 0x4, R6 ;  /* 0x0000000409067825 */ /* 0x000fe200078e0206 */
[----:B------:R1:W5:Y:S04]  /*0170*/  @!P1 LDG.E R19, desc[UR4][R14.64] ;  /* 0x000000040e139981 */ /* 0x000368000c1e1900 */
[----:B------:R1:W5:Y:S01]  /*0180*/  @!P1 LDG.E R16, desc[UR4][R6.64] ;  /* 0x0000000406109981 */ /* 0x000362000c1e1900 */
[----:B--2---:R-:W-:-:S04]  /*0190*/  SHF.R.U32.HI R3, RZ, 0x1d, R5 ;  /* 0x0000001dff037819 */ /* 0x004fc80000011605 */
[----:B------:R-:W-:-:S04]  /*01a0*/  LOP3.LUT R3, R3, 0x4, RZ, 0xc0, !PT ;  /* 0x0000000403037812 */ /* 0x000fc800078ec0ff */
[----:B------:R-:W-:-:S04]  /*01b0*/  IADD3 R23, P0, R4, R3, RZ ;  /* 0x0000000304177210 */ /* 0x000fc80007f1e0ff */
[----:B------:R-:W-:Y:S02]  /*01c0*/  IADD3.X R24, RZ, R5, RZ, P0, !PT ;  /* 0x00000005ff187210 */ /* 0x000fe400007fe4ff */
[----:B------:R-:W-:-:S04]  /*01d0*/  ISETP.GE.U32.AND P0, PT, R23, 0x4, PT ;  /* 0x000000041700780c */ /* 0x000fc80003f06070 */
[----:B------:R-:W-:-:S04]  /*01e0*/  ISETP.GE.U32.AND.EX P0, PT, R24, RZ, PT, P0 ;  /* 0x000000ff1800720c */ /* 0x000fc80003f06100 */
[----:B------:R-:W-:-:S13]  /*01f0*/  ISETP.GT.OR P0, PT, R9, 0x3, !P0 ;  /* 0x000000030900780c */ /* 0x000fda0004704670 */
[----:B-1----:R-:W-:Y:S05]  /*0200*/  @P0 BRA `(.L_x_0) ;  /* 0x0000000000400947 */ /* 0x002fea0003800000 */
[----:B------:R-:W-:Y:S01]  /*0210*/  MOV R0, 0x0 ;  /* 0x0000000000007802 */ /* 0x000fe20000000f00 */
[----:B------:R-:W-:Y:S01]  /*0220*/  ULDC.64 UR6, c[0x4][0x18] ;  /* 0x0100060000067ab9 */ /* 0x000fe20000000a00 */
[----:B------:R-:W-:Y:S01]  /*0230*/  ULDC.64 UR8, c[0x4][0x8] ;  /* 0x0100020000087ab9 */ /* 0x000fe20000000a00 */
[----:B------:R-:W-:Y:S01]  /*0240*/  IMAD.U32 R4, RZ, RZ, UR6 ;  /* 0x00000006ff047e24 */ /* 0x000fe2000f8e00ff */
[----:B------:R1:W2:Y:S01]  /*0250*/  LDC.64 R2, c[0x4][R0] ;  /* 0x0100000000027b82 */ /* 0x0002a20000000a00 */
[----:B------:R-:W-:Y:S01]  /*0260*/  MOV R5, UR7 ;  /* 0x0000000700057c02 */ /* 0x000fe20008000f00 */
[----:B------:R-:W-:Y:S01]  /*0270*/  ULDC.64 UR6, c[0x4][0x10] ;  /* 0x0100040000067ab9 */ /* 0x000fe20000000a00 */
[----:B------:R-:W-:Y:S01]  /*0280*/  HFMA2.MMA R12, -RZ, RZ, 0, 5.9604644775390625e-08 ;  /* 0x00000001ff0c7435 */ /* 0x000fe200000001ff */
[----:B------:R-:W-:Y:S01]  /*0290*/  IMAD.U32 R6, RZ, RZ, UR6 ;  /* 0x00000006ff067e24 */ /* 0x000fe2000f8e00ff */
[----:B------:R-:W-:Y:S01]  /*02a0*/  MOV R7, UR7 ;  /* 0x0000000700077c02 */ /* 0x000fe20008000f00 */
[----:B------:R-:W-:Y:S01]  /*02b0*/  IMAD.U32 R10, RZ, RZ, UR8 ;  /* 0x00000008ff0a7e24 */ /* 0x000fe2000f8e00ff */
[----:B------:R-:W-:Y:S01]  /*02c0*/  MOV R11, UR9 ;  /* 0x00000009000b7c02 */ /* 0x000fe20008000f00 */
[----:B------:R-:W-:-:S02]  /*02d0*/  IMAD.MOV.U32 R8, RZ, RZ, 0x22 ;  /* 0x00000022ff087424 */ /* 0x000fc400078e00ff */
[----:B-1----:R-:W-:-:S07]  /*02e0*/  IMAD.MOV.U32 R13, RZ, RZ, RZ ;  /* 0x000000ffff0d7224 */ /* 0x002fce00078e00ff */
[----:B------:R-:W-:-:S07]  /*02f0*/  LEPC R20, `(.L_x_0) ;  /* 0x000000001014794e */ /* 0x000fce0000000000 */
[----:B0-2--5:R-:W-:Y:S05]  /*0300*/  CALL.ABS.NOINC R2 ;  /* 0x0000000002007343 */ /* 0x025fea0003c00000 */
.L_x_0:
[----:B------:R-:W-:Y:S05]  /*0310*/  WARPSYNC.ALL ;  /* 0x0000000000007948 */ /* 0x000fea0003800000 */
[----:B------:R-:W-:Y:S01]  /*0320*/  BAR.SYNC.DEFER_BLOCKING 0x0 ;  /* 0x0000000000007b1d */ /* 0x000fe20000010000 */
[----:B------:R-:W-:Y:S02]  /*0330*/  SHF.R.S32.HI R0, RZ, 0x1f, R9 ;  /* 0x0000001fff007819 */ /* 0x000fe40000011409 */
[C---:B------:R-:W-:Y:S02]  /*0340*/  SHF.L.U32 R8, R9.reuse, 0x2, RZ ;  /* 0x0000000209087819 */ /* 0x040fe400000006ff */
[----:B------:R-:W-:Y:S01]  /*0350*/  SHF.L.U64.HI R10, R9, 0x2, R0 ;  /* 0x00000002090a7819 */ /* 0x000fe20000010200 */
[----:B------:R-:W-:Y:S01]  /*0360*/  ULDC.64 UR6, c[0x0][0x218] ;  /* 0x0000860000067ab9 */ /* 0x000fe20000000a00 */
[----:B------:R-:W-:-:S02]  /*0370*/  MOV R0, RZ ;  /* 0x000000ff00007202 */ /* 0x000fc40000000f00 */
[----:B------:R-:W-:-:S04]  /*0380*/  LEA R3, P0, R23, UR6, 0x8 ;  /* 0x0000000617037c11 */ /* 0x000fc8000f8040ff */
[----:B------:R-:W-:Y:S01]  /*0390*/  LEA.HI.X R5, R23, UR7, R24, 0x8, P0 ;  /* 0x0000000717057c11 */ /* 0x000fe200080f4418 */
[----:B-----5:R-:W-:Y:S01]  /*03a0*/  FMUL R16, R16, 1.4426950216293334961 ;  /* 0x3fb8aa3b10107820 */ /* 0x020fe20000400000 */
[----:B------:R-:W-:Y:S01]  /*03b0*/  IADD3 R2, P0, R8, R3, RZ ;  /* 0x0000000308027210 */ /* 0x000fe20007f1e0ff */
[----:B------:R-:W-:Y:S01]  /*03c0*/  FMUL R17, R17, 1.4426950216293334961 ;  /* 0x3fb8aa3b11117820 */ /* 0x000fe20000400000 */
[----:B------:R-:W-:Y:S01]  /*03d0*/  FMUL R18, R18, 1.4426950216293334961 ;  /* 0x3fb8aa3b12127820 */ /* 0x000fe20000400000 */
[----:B------:R-:W-:Y:S01]  /*03e0*/  FMUL R19, R19, 1.4426950216293334961 ;  /* 0x3fb8aa3b13137820 */ /* 0x000fe20000400000 */
[----:B------:R-:W-:Y:S01]  /*03f0*/  ULDC.64 UR6, c[0x0][0x220] ;  /* 0x0000880000067ab9 */ /* 0x000fe20000000a00 */
[----:B------:R-:W-:-:S05]  /*0400*/  IMAD.X R3, R10, 0x1, R5, P0 ;  /* 0x000000010a037824 */ /* 0x000fca00000e0605 */
[----:B------:R1:W2:Y:S01]  /*0410*/  @!P1 LDG.E R0, desc[UR4][R2.64] ;  /* 0x0000000402009981 */ /* 0x0002a2000c1e1900 */
[----:B------:R-:W-:Y:S01]  /*0420*/  FSETP.GEU.AND P0, PT, R16, -126, PT ;  /* 0xc2fc00001000780b */ /* 0x000fe20003f0e000 */
[----:B------:R-:W-:Y:S01]  /*0430*/  HFMA2.MMA R5, -RZ, RZ, 1.5048828125, 33.21875 ;  /* 0x3e055027ff057435 */ /* 0x000fe200000001ff */
[----:B------:R-:W-:Y:S02]  /*0440*/  FSETP.GEU.AND P1, PT, R17, -126, PT ;  /* 0xc2fc00001100780b */ /* 0x000fe40003f2e000 */
[----:B------:R-:W-:Y:S02]  /*0450*/  FSETP.GEU.AND P2, PT, R18, -126, PT ;  /* 0xc2fc00001200780b */ /* 0x000fe40003f4e000 */
[----:B------:R-:W-:-:S07]  /*0460*/  FSETP.GEU.AND P3, PT, R19, -126, PT ;  /* 0xc2fc00001300780b */ /* 0x000fce0003f6e000 */
[----:B------:R-:W-:Y:S02]  /*0470*/  @!P0 FMUL R16, R16, 0.5 ;  /* 0x3f00000010108820 */ /* 0x000fe40000400000 */
[----:B------:R-:W-:Y:S02]  /*0480*/  @!P1 FMUL R17, R17, 0.5 ;  /* 0x3f00000011119820 */ /* 0x000fe40000400000 */
[----:B------:R-:W3:Y:S01]  /*0490*/  MUFU.EX2 R4, R16 ;  /* 0x0000001000047308 */ /* 0x000ee20000000800 */
[----:B------:R-:W-:Y:S01]  /*04a0*/  @!P2 FMUL R18, R18, 0.5 ;  /* 0x3f0000001212a820 */ /* 0x000fe20000400000 */
[----:B------:R-:W-:-:S06]  /*04b0*/  @!P3 FMUL R19, R19, 0.5 ;  /* 0x3f0000001313b820 */ /* 0x000fcc0000400000 */
[----:B-1----:R-:W1:Y:S01]  /*04c0*/  MUFU.EX2 R3, R17 ;  /* 0x0000001100037308 */ /* 0x002e620000000800 */
[----:B---3--:R-:W-:-:S07]  /*04d0*/  @!P0 FMUL R4, R4, R4 ;  /* 0x0000000404048220 */ /* 0x008fce0000400000 */
[----:B------:R-:W3:Y:S01]  /*04e0*/  MUFU.EX2 R2, R18 ;  /* 0x0000001200027308 */ /* 0x000ee20000000800 */
[----:B-1----:R-:W-:-:S07]  /*04f0*/  @!P1 FMUL R3, R3, R3 ;  /* 0x0000000303039220 */ /* 0x002fce0000400000 */
[----:B------:R-:W1:Y:S01]  /*0500*/  MUFU.EX2 R6, R19 ;  /* 0x0000001300067308 */ /* 0x000e620000000800 */
[----:B------:R-:W-:Y:S01]  /*0510*/  FADD R3, R4, R3 ;  /* 0x0000000304037221 */ /* 0x000fe20000000000 */
[----:B---3--:R-:W-:-:S04]  /*0520*/  @!P2 FMUL R2, R2, R2 ;  /* 0x000000020202a220 */ /* 0x008fc80000400000 */
[----:B------:R-:W-:Y:S01]  /*0530*/  FADD R3, R3, R2 ;  /* 0x0000000203037221 */ /* 0x000fe20000000000 */
[----:B-1----:R-:W-:-:S04]  /*0540*/  @!P3 FMUL R6, R6, R6 ;  /* 0x000000060606b220 */ /* 0x002fc80000400000 */
[----:B------:R-:W-:-:S05]  /*0550*/  FADD R3, R3, R6 ;  /* 0x0000000603037221 */ /* 0x000fca0000000000 */
[----:B------:R-:W-:-:S13]  /*0560*/  FSETP.GEU.AND P0, PT, R3, 1.175494350822287508e-38, PT ;  /* 0x008000000300780b */ /* 0x000fda0003f0e000 */
[----:B------:R-:W-:-:S05]  /*0570*/  @!P0 FMUL R3, R3, 8388608 ;  /* 0x4b00000003038820 */ /* 0x000fca0000400000 */
[----:B------:R-:W-:Y:S02]  /*0580*/  IADD3 R2, R3, -0x3f2aaaab, RZ ;  /* 0xc0d5555503027810 */ /* 0x000fe40007ffe0ff */
[----:B------:R-:W-:Y:S02]  /*0590*/  ISETP.GE.U32.AND P1, PT, R3, 0x7f800000, PT ;  /* 0x7f8000000300780c */ /* 0x000fe40003f26070 */
[----:B------:R-:W-:-:S05]  /*05a0*/  LOP3.LUT R4, R2, 0xff800000, RZ, 0xc0, !PT ;  /* 0xff80000002047812 */ /* 0x000fca00078ec0ff */
[----:B------:R-:W-:-:S04]  /*05b0*/  IMAD.IADD R2, R3, 0x1, -R4 ;  /* 0x0000000103027824 */ /* 0x000fc800078e0a04 */
[----:B------:R-:W-:Y:S01]  /*05c0*/  FADD R6, R2, -1 ;  /* 0xbf80000002067421 */ /* 0x000fe20000000000 */
[----:B------:R-:W-:Y:S02]  /*05d0*/  FSEL R2, RZ, -23, P0 ;  /* 0xc1b80000ff027808 */ /* 0x000fe40000000000 */
[----:B------:R-:W-:Y:S01]  /*05e0*/  LOP3.LUT P0, RZ, R22, 0x1c, RZ, 0xc0, !PT ;  /* 0x0000001c16ff7812 */ /* 0x000fe2000780c0ff */
[----:B------:R-:W-:-:S03]  /*05f0*/  FFMA.FTZ R5, R6, -R5, 0.14084610342979431152 ;  /* 0x3e1039f606057423 */ /* 0x000fc60000010805 */
[----:B------:R-:W-:Y:S01]  /*0600*/  ISETP.LT.AND P0, PT, R9, 0x4, !P0 ;  /* 0x000000040900780c */ /* 0x000fe20004701270 */
[----:B------:R-:W-:-:S04]  /*0610*/  FFMA.FTZ R5, R6, R5, -0.12148627638816833496 ;  /* 0xbdf8cdcc06057423 */ /* 0x000fc80000010005 */
[----:B------:R-:W-:-:S04]  /*0620*/  FFMA.FTZ R5, R6, R5, 0.13980610668659210205 ;  /* 0x3e0f295506057423 */ /* 0x000fc80000010005 */
[----:B------:R-:W-:-:S04]  /*0630*/  FFMA.FTZ R5, R6, R5, -0.16684235632419586182 ;  /* 0xbe2ad8b906057423 */ /* 0x000fc80000010005 */
[----:B------:R-:W-:-:S04]  /*0640*/  FFMA.FTZ R5, R6, R5, 0.20012299716472625732 ;  /* 0x3e4ced0b06057423 */ /* 0x000fc80000010005 */
[----:B------:R-:W-:-:S04]  /*0650*/  FFMA.FTZ R5, R6, R5, -0.24999669194221496582 ;  /* 0xbe7fff2206057423 */ /* 0x000fc80000010005 */
[----:B------:R-:W-:-:S04]  /*0660*/  FFMA.FTZ R5, R6, R5, 0.33333182334899902344 ;  /* 0x3eaaaa7806057423 */ /* 0x000fc80000010005 */
[C---:B------:R-:W-:Y:S01]  /*0670*/  FFMA.FTZ R7, R6.reuse, R5, -0.5 ;  /* 0xbf00000006077423 */ /* 0x040fe20000010005 */
[----:B------:R-:W-:Y:S02]  /*0680*/  I2FP.F32.S32 R5, R4 ;  /* 0x0000000400057245 */ /* 0x000fe40000201400 */
[----:B------:R-:W-:Y:S01]  /*0690*/  @P1 MOV R4, 0x7f800000 ;  /* 0x7f80000000041802 */ /* 0x000fe20000000f00 */
[C---:B------:R-:W-:Y:S02]  /*06a0*/  FMUL R7, R6.reuse, R7 ;  /* 0x0000000706077220 */ /* 0x040fe40000400000 */
[----:B------:R-:W-:Y:S02]  /*06b0*/  FFMA.FTZ R2, R5, 1.1920928955078125e-07, R2 ;  /* 0x3400000005027823 */ /* 0x000fe40000010002 */
[----:B------:R-:W-:-:S04]  /*06c0*/  FFMA.FTZ R7, R6, R7, R6 ;  /* 0x0000000706077223 */ /* 0x000fc80000010006 */
[----:B------:R-:W-:Y:S01]  /*06d0*/  FFMA.FTZ R7, R2, 0.69314718246459960938, R7 ;  /* 0x3f31721802077823 */ /* 0x000fe20000010007 */
[C---:B------:R-:W-:Y:S01]  /*06e0*/  @P1 FFMA.FTZ R7, R3.reuse, R4, +INF ;  /* 0x7f80000003071423 */ /* 0x040fe20000010004 */
[----:B------:R-:W-:Y:S02]  /*06f0*/  FSETP.NEU.AND P1, PT, R3, RZ, PT ;  /* 0x000000ff0300720b */ /* 0x000fe40003f2d000 */
[----:B------:R-:W-:Y:S02]  /*0700*/  IADD3 R2, P2, R8, UR6, RZ ;  /* 0x0000000608027c10 */ /* 0x000fe4000ff5e0ff */
[----:B------:R-:W-:Y:S02]  /*0710*/  FSEL R7, R7, -INF , P1 ;  /* 0xff80000007077808 */ /* 0x000fe40000800000 */
[----:B------:R-:W-:-:S03]  /*0720*/  IADD3.X R3, R10, UR7, RZ, P2, !PT ;  /* 0x000000070a037c10 */ /* 0x000fc600097fe4ff */
[----:B--2---:R-:W-:Y:S01]  /*0730*/  FADD R7, -R7, R0 ;  /* 0x0000000007077221 */ /* 0x004fe20000000100 */
[----:B------:R-:W-:Y:S06]  /*0740*/  @!P0 EXIT ;  /* 0x000000000000894d */ /* 0x000fec0003800000 */
[----:B------:R-:W-:Y:S01]  /*0750*/  STG.E desc[UR4][R2.64], R7 ;  /* 0x0000000702007986 */ /* 0x000fe2000c101904 */
[----:B------:R-:W-:Y:S05]  /*0760*/  EXIT ;  /* 0x000000000000794d */ /* 0x000fea0003800000 */
.L_x_1:
[----:B------:R-:W-:-:S00]  /*0770*/  BRA `(.L_x_1) ;  /* 0xfffffffc00fc7947 */ /* 0x000fc0000383ffff */
[----:B------:R-:W-:-:S00]  /*0780*/  NOP ;  /* 0x0000000000007918 */ /* 0x000fc00000000000 */
[----:B------:R-:W-:-:S00]  /*0790*/  NOP ;  /* 0x0000000000007918 */ /* 0x000fc00000000000 */
[----:B------:R-:W-:-:S00]  /*07a0*/  NOP ;  /* 0x0000000000007918 */ /* 0x000fc00000000000 */
[----:B------:R-:W-:-:S00]  /*07b0*/  NOP ;  /* 0x0000000000007918 */ /* 0x000fc00000000000 */
[----:B------:R-:W-:-:S00]  /*07c0*/  NOP ;  /* 0x0000000000007918 */ /* 0x000fc00000000000 */
[----:B------:R-:W-:-:S00]  /*07d0*/  NOP ;  /* 0x0000000000007918 */ /* 0x000fc00000000000 */
[----:B------:R-:W-:-:S00]  /*07e0*/  NOP ;  /* 0x0000000000007918 */ /* 0x000fc00000000000 */
[----:B------:R-:W-:-:S00]  /*07f0*/  NOP ;  /* 0x0000000000007918 */ /* 0x000fc00000000000 */
.L_x_2:


//--------------------- .nv.global.init           --------------------------
	.section	.nv.global.init,"aw",@progbits
.nv.global.init:
	.type		assertFunc_0,@object
	.size		assertFunc_0,(_$_str - assertFunc_0)
assertFunc_0:
        /*0000*/ 	.byte	0x75, 0x6e, 0x6b, 0x6e, 0x6f, 0x77, 0x6e, 0x00
	.type		_$_str,@object
	.size		_$_str,(assertMessage_0 - _$_str)
_$_str:
        /*0008*/ 	.byte	0x5f, 0x5f, 0x43, 0x55, 0x44, 0x41, 0x5f, 0x46, 0x54, 0x5a, 0x00
	.type		assertMessage_0,@object
	.size		assertMessage_0,(assertFile_0 - assertMessage_0)
assertMessage_0:
        /*0013*/ 	.byte	0x69, 0x6e, 0x64, 0x65, 0x78, 0x20, 0x6f, 0x75, 0x74, 0x20, 0x6f, 0x66, 0x20, 0x62, 0x6f, 0x75
        /*0023*/ 	.byte	0x6e, 0x64, 0x73, 0x3a, 0x20, 0x30, 0x20, 0x3c, 0x3d, 0x20, 0x74, 0x6d, 0x70, 0x34, 0x20, 0x3c
        /*0033*/ 	.byte	0x20, 0x34, 0x00
	.type		assertFile_0,@object
	.size		assertFile_0,(.L_1 - assertFile_0)
assertFile_0:
        /*0036*/ 	.byte	0x69, 0x6e, 0x64, 0x75, 0x63, 0x74, 0x6f, 0x72, 0x5f, 0x63, 0x61, 0x63, 0x68, 0x65, 0x2f, 0x70
        /*0046*/ 	.byte	0x68, 0x2f, 0x63, 0x70, 0x68, 0x34, 0x69, 0x63, 0x75, 0x77, 0x68, 0x75, 0x78, 0x76, 0x75, 0x6c
        /*0056*/ 	.byte	0x6d, 0x65, 0x78, 0x6b, 0x62, 0x37, 0x69, 0x6d, 0x37, 0x63, 0x68, 0x72, 0x6e, 0x67, 0x69, 0x69
        /*0066*/ 	.byte	0x66, 0x74, 0x34, 0x74, 0x6f, 0x66, 0x68, 0x70, 0x61, 0x78, 0x6d, 0x6a, 0x35, 0x36, 0x78, 0x63
        /*0076*/ 	.byte	0x77, 0x74, 0x72, 0x61, 0x71, 0x6f, 0x2e, 0x70, 0x79, 0x00
.L_1:


//--------------------- .nv.constant0.triton_poi_fused__log_softmax_gather_1 --------------------------
	.section	.nv.constant0.triton_poi_fused__log_softmax_gather_1,"a",@progbits
	.sectionflags	@""
	.align	4
.nv.constant0.triton_poi_fused__log_softmax_gather_1:
	.zero		556


//--------------------- SYMBOLS --------------------------

	.type		__assertfail,@function
